//
// Generated by NVIDIA NVVM Compiler
//
// Compiler Build ID: CL-36424714
// Cuda compilation tools, release 13.0, V13.0.88
// Based on NVVM 20.0.0
//

.version 9.0
.target sm_100
.address_size 64

	// .globl	_Z9test_mainPt

.visible .entry _Z9test_mainPt(
	.param .u64 .ptr .align 1 _Z9test_mainPt_param_0
)
{
	.reg .b16 	%rs<7>;
	.reg .b32 	%f<13>;
	.reg .b64 	%rd<3>;

	ld.param.u64 	%rd1, [_Z9test_mainPt_param_0];
	cvta.to.global.u64 	%rd2, %rd1;
	mov.f32 	%f8, 0f7FC00000;
	// begin inline asm
	cvt.rn.satfinite.e4m3x2.f32  %rs1, %f8, %f8;
	// end inline asm
	mov.f32 	%f10, 0f7F800000;
	// begin inline asm
	cvt.rn.satfinite.e4m3x2.f32  %rs2, %f10, %f10;
	// end inline asm
	mov.f32 	%f12, 0f49742400;
	// begin inline asm
	cvt.rn.satfinite.e4m3x2.f32  %rs3, %f12, %f12;
	// end inline asm
	// begin inline asm
	cvt.rn.satfinite.e5m2x2.f32  %rs4, %f8, %f8;
	// end inline asm
	// begin inline asm
	cvt.rn.satfinite.e5m2x2.f32  %rs5, %f10, %f10;
	// end inline asm
	// begin inline asm
	cvt.rn.satfinite.e5m2x2.f32  %rs6, %f12, %f12;
	// end inline asm
	st.global.u16 	[%rd2], %rs1;
	st.global.u16 	[%rd2+2], %rs2;
	st.global.u16 	[%rd2+4], %rs3;
	st.global.u16 	[%rd2+6], %rs4;
	st.global.u16 	[%rd2+8], %rs5;
	st.global.u16 	[%rd2+10], %rs6;
	ret;

}


// ===== COMPILED SASS (sm_100) =====

	.target	sm_100

	.elftype	@"ET_EXEC"


//--------------------- .note.nv.tkinfo           --------------------------
	.section	.note.nv.tkinfo,"",@"SHT_NOTE"
	.sectionflags	@"SHF_NOTE_NV_TKINFO"
	.tkinfo
        /*0018*/ 	.word	0x00000002
        /*0030*/ 	.string	""
        /*0030*/ 	.string	"ptxas"
        /*0030*/ 	.string	"Cuda compilation tools, release 13.0, V13.0.88"
        /*0030*/ 	.string	"Build cuda_13.0.r13.0/compiler.36424714_0"
        /*0030*/ 	.string	"-arch sm_100 -m 64 "



//--------------------- .note.nv.cuinfo           --------------------------
	.section	.note.nv.cuinfo,"",@"SHT_NOTE"
	.sectionflags	@"SHF_NOTE_NV_CUINFO"
        /*0018*/ 	.short	0x0002
        /*001a*/ 	.short	0x0064
        /*001c*/ 	.short	0x0082
	.zero		2


//--------------------- .nv.info                  --------------------------
	.section	.nv.info,"",@"SHT_CUDA_INFO"
	.align	4


	//----- nvinfo : EIATTR_REGCOUNT
	.align		4
        /*0000*/ 	.byte	0x04, 0x2f
        /*0002*/ 	.short	(.L_1 - .L_0)
	.align		4
.L_0:
        /*0004*/ 	.word	index@(_Z9test_mainPt)
        /*0008*/ 	.word	0x00000012


	//----- nvinfo : EIATTR_FRAME_SIZE
	.align		4
.L_1:
        /*000c*/ 	.byte	0x04, 0x11
        /*000e*/ 	.short	(.L_3 - .L_2)
	.align		4
.L_2:
        /*0010*/ 	.word	index@(_Z9test_mainPt)
        /*0014*/ 	.word	0x00000000


	//----- nvinfo : EIATTR_MIN_STACK_SIZE
	.align		4
.L_3:
        /*0018*/ 	.byte	0x04, 0x12
        /*001a*/ 	.short	(.L_5 - .L_4)
	.align		4
.L_4:
        /*001c*/ 	.word	index@(_Z9test_mainPt)
        /*0020*/ 	.word	0x00000000
.L_5:


//--------------------- .nv.compat                --------------------------
	.section	.nv.compat,"",@"SHT_CUDA_COMPAT_INFO"
	.align	4
        /*0000*/ 	.byte	0x02, 0x09, 0x00, 0x00, 0x02, 0x02, 0x02, 0x00, 0x02, 0x05, 0x05, 0x00, 0x03, 0x07, 0x01, 0x01
        /*0010*/ 	.byte	0x02, 0x03, 0x00, 0x00, 0x02, 0x06, 0x01, 0x00, 0x04, 0x0b, 0x08, 0x00, 0x09, 0x00, 0x00, 0x00
        /*0020*/ 	.byte	0x00, 0x00, 0x00, 0x00


//--------------------- .nv.info._Z9test_mainPt   --------------------------
	.section	.nv.info._Z9test_mainPt,"",@"SHT_CUDA_INFO"
	.sectionflags	@""
	.align	4


	//----- nvinfo : EIATTR_CUDA_API_VERSION
	.align		4
        /*0000*/ 	.byte	0x04, 0x37
        /*0002*/ 	.short	(.L_7 - .L_6)
.L_6:
        /*0004*/ 	.word	0x00000082


	//----- nvinfo : EIATTR_KPARAM_INFO
	.align		4
.L_7:
        /*0008*/ 	.byte	0x04, 0x17
        /*000a*/ 	.short	(.L_9 - .L_8)
.L_8:
        /*000c*/ 	.word	0x00000000
        /*0010*/ 	.short	0x0000
        /*0012*/ 	.short	0x0000
        /*0014*/ 	.byte	0x00, 0xf5, 0x21, 0x00


	//----- nvinfo : EIATTR_SPARSE_MMA_MASK
	.align		4
.L_9:
        /*0018*/ 	.byte	0x03, 0x50
        /*001a*/ 	.short	0x0000


	//----- nvinfo : EIATTR_MAXREG_COUNT
	.align		4
        /*001c*/ 	.byte	0x03, 0x1b
        /*001e*/ 	.short	0x00ff


	//----- nvinfo : EIATTR_MERCURY_ISA_VERSION
	.align		4
        /*0020*/ 	.byte	0x03, 0x5f
        /*0022*/ 	.short	0x0101


	//----- nvinfo : EIATTR_VRC_CTA_INIT_COUNT
	.align		4
        /*0024*/ 	.byte	0x02, 0x4a
	.zero		1
	.zero		1


	//----- nvinfo : EIATTR_EXIT_INSTR_OFFSETS
	.align		4
        /*0028*/ 	.byte	0x04, 0x1c
        /*002a*/ 	.short	(.L_11 - .L_10)


	//   ....[0]....
.L_10:
        /*002c*/ 	.word	0x00000120


	//----- nvinfo : EIATTR_CBANK_PARAM_SIZE
	.align		4
.L_11:
        /*0030*/ 	.byte	0x03, 0x19
        /*0032*/ 	.short	0x0008


	//----- nvinfo : EIATTR_PARAM_CBANK
	.align		4
        /*0034*/ 	.byte	0x04, 0x0a
        /*0036*/ 	.short	(.L_13 - .L_12)
	.align		4
.L_12:
        /*0038*/ 	.word	index@(.nv.constant0._Z9test_mainPt)
        /*003c*/ 	.short	0x0380
        /*003e*/ 	.short	0x0008


	//----- nvinfo : EIATTR_SW_WAR
	.align		4
.L_13:
        /*0040*/ 	.byte	0x04, 0x36
        /*0042*/ 	.short	(.L_15 - .L_14)
.L_14:
        /*0044*/ 	.word	0x00000008
.L_15:


//--------------------- .nv.callgraph             --------------------------
	.section	.nv.callgraph,"",@"SHT_CUDA_CALLGRAPH"
	.align	4
	.sectionentsize	8
	.align		4
        /*0000*/ 	.word	0x00000000
	.align		4
        /*0004*/ 	.word	0xffffffff
	.align		4
        /*0008*/ 	.word	0x00000000
	.align		4
        /*000c*/ 	.word	0xfffffffe
	.align		4
        /*0010*/ 	.word	0x00000000
	.align		4
        /*0014*/ 	.word	0xfffffffd
	.align		4
        /*0018*/ 	.word	0x00000000
	.align		4
        /*001c*/ 	.word	0xfffffffc


//--------------------- .text._Z9test_mainPt      --------------------------
	.section	.text._Z9test_mainPt,"ax",@progbits
	.align	128
        .global         _Z9test_mainPt
        .type           _Z9test_mainPt,@function
        .size           _Z9test_mainPt,(.L_x_1 - _Z9test_mainPt)
        .other          _Z9test_mainPt,@"STO_CUDA_ENTRY STV_DEFAULT"
_Z9test_mainPt:
.text._Z9test_mainPt:
[----:B------:R-:W-:Y:S08]  /*0000*/  LDC R1, c[0x0][0x37c] ;  /* 0x0000df00ff017b82 */ /* 0x000ff00000000800 */
[----:B------:R-:W0:Y:S01]  /*0010*/  LDC.64 R2, c[0x0][0x380] ;  /* 0x0000e000ff027b82 */ /* 0x000e220000000a00 */
[----:B------:R-:W0:Y:S01]  /*0020*/  LDCU.64 UR4, c[0x0][0x358] ;  /* 0x00006b00ff0477ac */ /* 0x000e220008000a00 */
[----:B------:R-:W-:-:S02]  /*0030*/  IMAD.MOV.U32 R11, RZ, RZ, 0x7fc00000 ;  /* 0x7fc00000ff0b7424 */ /* 0x000fc400078e00ff */
[----:B------:R-:W-:Y:S02]  /*0040*/  IMAD.MOV.U32 R13, RZ, RZ, 0x7f800000 ;  /* 0x7f800000ff0d7424 */ /* 0x000fe400078e00ff */
[----:B------:R-:W-:Y:S01]  /*0050*/  IMAD.MOV.U32 R15, RZ, RZ, 0x49742400 ;  /* 0x49742400ff0f7424 */ /* 0x000fe200078e00ff */
[----:B------:R-:W-:Y:S02]  /*0060*/  F2FP.SATFINITE.E4M3.F32.PACK_AB_MERGE_C R5, R11, R11, RZ ;  /* 0x0000000b0b05723e */ /* 0x000fe400048070ff */
[----:B------:R-:W-:Y:S02]  /*0070*/  F2FP.SATFINITE.E4M3.F32.PACK_AB_MERGE_C R7, R13, R13, RZ ;  /* 0x0000000d0d07723e */ /* 0x000fe400048070ff */
[----:B------:R-:W-:Y:S02]  /*0080*/  F2FP.SATFINITE.E4M3.F32.PACK_AB_MERGE_C R9, R15, R15, RZ ;  /* 0x0000000f0f09723e */ /* 0x000fe400048070ff */
[----:B------:R-:W-:Y:S02]  /*0090*/  F2FP.SATFINITE.E5M2.F32.PACK_AB_MERGE_C R11, R11, R11, RZ ;  /* 0x0000000b0b0b723e */ /* 0x000fe400048060ff */
[----:B------:R-:W-:-:S02]  /*00a0*/  F2FP.SATFINITE.E5M2.F32.PACK_AB_MERGE_C R13, R13, R13, RZ ;  /* 0x0000000d0d0d723e */ /* 0x000fc400048060ff */
[----:B------:R-:W-:Y:S01]  /*00b0*/  F2FP.SATFINITE.E5M2.F32.PACK_AB_MERGE_C R15, R15, R15, RZ ;  /* 0x0000000f0f0f723e */ /* 0x000fe200048060ff */
[----:B0-----:R-:W-:Y:S04]  /*00c0*/  STG.E.U16 desc[UR4][R2.64], R5 ;  /* 0x0000000502007986 */ /* 0x001fe8000c101504 */
[----:B------:R-:W-:Y:S04]  /*00d0*/  STG.E.U16 desc[UR4][R2.64+0x6], R11 ;  /* 0x0000060b02007986 */ /* 0x000fe8000c101504 */
[----:B------:R-:W-:Y:S04]  /*00e0*/  STG.E.U16 desc[UR4][R2.64+0x2], R7 ;  /* 0x0000020702007986 */ /* 0x000fe8000c101504 */
[----:B------:R-:W-:Y:S04]  /*00f0*/  STG.E.U16 desc[UR4][R2.64+0x8], R13 ;  /* 0x0000080d02007986 */ /* 0x000fe8000c101504 */
[----:B------:R-:W-:Y:S04]  /*0100*/  STG.E.U16 desc[UR4][R2.64+0x4], R9 ;  /* 0x0000040902007986 */ /* 0x000fe8000c101504 */
[----:B------:R-:W-:Y:S01]  /*0110*/  STG.E.U16 desc[UR4][R2.64+0xa], R15 ;  /* 0x00000a0f02007986 */ /* 0x000fe2000c101504 */
[----:B------:R-:W-:Y:S05]  /*0120*/  EXIT ;  /* 0x000000000000794d */ /* 0x000fea0003800000 */
.L_x_0:
[----:B------:R-:W-:-:S00]  /*0130*/  BRA `(.L_x_0) ;  /* 0xfffffffc00fc7947 */ /* 0x000fc0000383ffff */
[----:B------:R-:W-:-:S00]  /*0140*/  NOP ;  /* 0x0000000000007918 */ /* 0x000fc00000000000 */
        /* <DEDUP_REMOVED lines=11> */
.L_x_1:


//--------------------- .nv.shared.reserved.0     --------------------------
	.section	.nv.shared.reserved.0,"aw",@nobits
	.weak		__nv_reservedSMEM_offset_0_alias
	.size		__nv_reservedSMEM_offset_0_alias, 0, 64
	.other		__nv_reservedSMEM_offset_0_alias,@"STO_CUDA_RESERVED_SHARED STV_DEFAULT"
__nv_reservedSMEM_offset_0_alias:
	.zero		0
	.zero		64


//--------------------- .nv.constant0._Z9test_mainPt --------------------------
	.section	.nv.constant0._Z9test_mainPt,"a",@progbits
	.sectionflags	@""
	.align	4
.nv.constant0._Z9test_mainPt:
	.zero		904


//--------------------- SYMBOLS --------------------------

	.type		.nv.reservedSmem.offset0,@object
	.size		.nv.reservedSmem.offset0,0x4
